//
// Generated by NVIDIA NVVM Compiler
//
// Compiler Build ID: CL-36424714
// Cuda compilation tools, release 13.0, V13.0.88
// Based on NVVM 20.0.0
//

.version 9.0
.target sm_100
.address_size 64

	// .globl	_Z9radixsortiPKiPiS1_i
.extern .shared .align 16 .b8 shmem[];

.visible .entry _Z9radixsortiPKiPiS1_i(
	.param .u32 _Z9radixsortiPKiPiS1_i_param_0,
	.param .u64 .ptr .align 1 _Z9radixsortiPKiPiS1_i_param_1,
	.param .u64 .ptr .align 1 _Z9radixsortiPKiPiS1_i_param_2,
	.param .u64 .ptr .align 1 _Z9radixsortiPKiPiS1_i_param_3,
	.param .u32 _Z9radixsortiPKiPiS1_i_param_4
)
{
	.reg .pred 	%p<2>;
	.reg .b32 	%r<12>;
	.reg .b64 	%rd<12>;

	ld.param.u32 	%r2, [_Z9radixsortiPKiPiS1_i_param_0];
	ld.param.u64 	%rd1, [_Z9radixsortiPKiPiS1_i_param_1];
	ld.param.u64 	%rd2, [_Z9radixsortiPKiPiS1_i_param_2];
	ld.param.u64 	%rd3, [_Z9radixsortiPKiPiS1_i_param_3];
	ld.param.u32 	%r3, [_Z9radixsortiPKiPiS1_i_param_4];
	mov.u32 	%r4, %ntid.x;
	mov.u32 	%r5, %ctaid.x;
	mov.u32 	%r6, %tid.x;
	mad.lo.s32 	%r1, %r4, %r5, %r6;
	setp.ge.s32 	%p1, %r1, %r2;
	@%p1 bra 	$L__BB0_2;
	cvta.to.global.u64 	%rd4, %rd1;
	cvta.to.global.u64 	%rd5, %rd2;
	cvta.to.global.u64 	%rd6, %rd3;
	mul.wide.s32 	%rd7, %r1, 4;
	add.s64 	%rd8, %rd4, %rd7;
	ld.global.nc.u32 	%r7, [%rd8];
	shr.s32 	%r8, %r7, %r3;
	and.b32  	%r9, %r8, 3;
	mad.lo.s32 	%r10, %r9, %r2, %r1;
	mul.wide.s32 	%rd9, %r10, 4;
	add.s64 	%rd10, %rd5, %rd9;
	mov.b32 	%r11, 1;
	st.global.u32 	[%rd10], %r11;
	add.s64 	%rd11, %rd6, %rd7;
	st.global.u32 	[%rd11], %r9;
$L__BB0_2:
	ret;

}
	// .globl	_Z10scan_step1iPK4int4PS_Pi
.visible .entry _Z10scan_step1iPK4int4PS_Pi(
	.param .u32 _Z10scan_step1iPK4int4PS_Pi_param_0,
	.param .u64 .ptr .align 1 _Z10scan_step1iPK4int4PS_Pi_param_1,
	.param .u64 .ptr .align 1 _Z10scan_step1iPK4int4PS_Pi_param_2,
	.param .u64 .ptr .align 1 _Z10scan_step1iPK4int4PS_Pi_param_3
)
{
	.reg .pred 	%p<13>;
	.reg .b32 	%r<75>;
	.reg .b64 	%rd<13>;

	ld.param.u32 	%r30, [_Z10scan_step1iPK4int4PS_Pi_param_0];
	ld.param.u64 	%rd3, [_Z10scan_step1iPK4int4PS_Pi_param_1];
	ld.param.u64 	%rd4, [_Z10scan_step1iPK4int4PS_Pi_param_2];
	ld.param.u64 	%rd5, [_Z10scan_step1iPK4int4PS_Pi_param_3];
	mov.u32 	%r1, %nctaid.x;
	add.s32 	%r31, %r1, %r30;
	add.s32 	%r32, %r31, -1;
	div.u32 	%r33, %r32, %r1;
	mov.u32 	%r2, %ctaid.x;
	mul.lo.s32 	%r67, %r33, %r2;
	add.s32 	%r34, %r67, %r33;
	min.s32 	%r4, %r34, %r30;
	setp.ge.s32 	%p1, %r67, %r4;
	mov.b32 	%r74, 0;
	@%p1 bra 	$L__BB1_14;
	mov.u32 	%r5, %tid.x;
	shl.b32 	%r36, %r5, 2;
	mov.u32 	%r37, shmem;
	add.s32 	%r6, %r37, %r36;
	mov.u32 	%r7, %ntid.x;
	shl.b32 	%r38, %r7, 2;
	add.s32 	%r8, %r37, %r38;
	cvta.to.global.u64 	%rd1, %rd3;
	cvta.to.global.u64 	%rd2, %rd4;
	mov.b32 	%r74, 0;
$L__BB1_2:
	add.s32 	%r11, %r67, %r5;
	setp.ge.s32 	%p2, %r11, %r4;
	mov.b32 	%r68, 0;
	mov.u32 	%r69, %r68;
	mov.u32 	%r70, %r68;
	mov.u32 	%r71, %r68;
	@%p2 bra 	$L__BB1_4;
	mul.wide.s32 	%rd6, %r11, 16;
	add.s64 	%rd7, %rd1, %rd6;
	ld.global.nc.v4.u32 	{%r71, %r70, %r69, %r68}, [%rd7];
$L__BB1_4:
	setp.lt.u32 	%p3, %r7, 2;
	add.s32 	%r40, %r71, %r70;
	add.s32 	%r41, %r40, %r69;
	add.s32 	%r42, %r41, %r68;
	bar.sync 	0;
	st.shared.u32 	[%r6], %r42;
	@%p3 bra 	$L__BB1_9;
	mov.b32 	%r72, 1;
$L__BB1_6:
	add.s32 	%r44, %r72, -1;
	not.b32 	%r45, %r72;
	and.b32  	%r46, %r45, %r44;
	popc.b32 	%r47, %r46;
	shr.u32 	%r21, %r5, %r47;
	bar.sync 	0;
	and.b32  	%r48, %r21, 1;
	setp.eq.b32 	%p4, %r48, 1;
	not.pred 	%p5, %p4;
	@%p5 bra 	$L__BB1_8;
	mul.lo.s32 	%r49, %r21, %r72;
	shl.b32 	%r50, %r49, 2;
	add.s32 	%r52, %r37, %r50;
	ld.shared.u32 	%r53, [%r52+-4];
	ld.shared.u32 	%r54, [%r6];
	add.s32 	%r55, %r54, %r53;
	st.shared.u32 	[%r6], %r55;
$L__BB1_8:
	shl.b32 	%r72, %r72, 1;
	setp.lt.u32 	%p6, %r72, %r7;
	@%p6 bra 	$L__BB1_6;
$L__BB1_9:
	setp.eq.s32 	%p7, %r5, 0;
	bar.sync 	0;
	mov.u32 	%r73, %r74;
	@%p7 bra 	$L__BB1_11;
	ld.shared.u32 	%r56, [%r6+-4];
	add.s32 	%r73, %r56, %r74;
$L__BB1_11:
	setp.ge.s32 	%p8, %r11, %r4;
	add.s32 	%r25, %r73, %r71;
	@%p8 bra 	$L__BB1_13;
	add.s32 	%r57, %r25, %r70;
	add.s32 	%r58, %r57, %r69;
	mul.wide.s32 	%rd8, %r11, 16;
	add.s64 	%rd9, %rd2, %rd8;
	add.s32 	%r59, %r58, %r68;
	st.global.v4.u32 	[%rd9], {%r25, %r57, %r58, %r59};
$L__BB1_13:
	ld.shared.u32 	%r60, [%r8+-4];
	add.s32 	%r74, %r60, %r74;
	add.s32 	%r67, %r67, %r7;
	setp.lt.s32 	%p9, %r67, %r4;
	@%p9 bra 	$L__BB1_2;
$L__BB1_14:
	setp.lt.u32 	%p10, %r1, 2;
	mov.u32 	%r61, %tid.x;
	mov.u32 	%r63, %ntid.x;
	add.s32 	%r65, %r63, -1;
	setp.ne.s32 	%p11, %r61, %r65;
	or.pred  	%p12, %p10, %p11;
	@%p12 bra 	$L__BB1_16;
	cvta.to.global.u64 	%rd10, %rd5;
	mul.wide.u32 	%rd11, %r2, 4;
	add.s64 	%rd12, %rd10, %rd11;
	st.global.u32 	[%rd12], %r74;
$L__BB1_16:
	ret;

}
	// .globl	_Z13finalize_scaniPKiP4int4
.visible .entry _Z13finalize_scaniPKiP4int4(
	.param .u32 _Z13finalize_scaniPKiP4int4_param_0,
	.param .u64 .ptr .align 1 _Z13finalize_scaniPKiP4int4_param_1,
	.param .u64 .ptr .align 1 _Z13finalize_scaniPKiP4int4_param_2
)
{
	.reg .pred 	%p<4>;
	.reg .b32 	%r<26>;
	.reg .b64 	%rd<9>;

	ld.param.u32 	%r8, [_Z13finalize_scaniPKiP4int4_param_0];
	ld.param.u64 	%rd2, [_Z13finalize_scaniPKiP4int4_param_1];
	ld.param.u64 	%rd3, [_Z13finalize_scaniPKiP4int4_param_2];
	mov.u32 	%r1, %ctaid.x;
	setp.eq.s32 	%p1, %r1, 0;
	@%p1 bra 	$L__BB2_4;
	cvta.to.global.u64 	%rd4, %rd2;
	mov.u32 	%r9, %nctaid.x;
	add.s32 	%r10, %r9, %r8;
	add.s32 	%r11, %r10, -1;
	div.u32 	%r12, %r11, %r9;
	mul.lo.s32 	%r13, %r12, %r1;
	add.s32 	%r14, %r13, %r12;
	min.s32 	%r2, %r14, %r8;
	add.s32 	%r15, %r1, -1;
	mul.wide.u32 	%rd5, %r15, 4;
	add.s64 	%rd6, %rd4, %rd5;
	ld.global.nc.u32 	%r3, [%rd6];
	mov.u32 	%r16, %tid.x;
	add.s32 	%r25, %r13, %r16;
	setp.ge.s32 	%p2, %r25, %r2;
	@%p2 bra 	$L__BB2_4;
	mov.u32 	%r5, %ntid.x;
	cvta.to.global.u64 	%rd1, %rd3;
$L__BB2_3:
	mul.wide.s32 	%rd7, %r25, 16;
	add.s64 	%rd8, %rd1, %rd7;
	ld.global.v4.u32 	{%r17, %r18, %r19, %r20}, [%rd8];
	add.s32 	%r21, %r17, %r3;
	add.s32 	%r22, %r18, %r3;
	add.s32 	%r23, %r19, %r3;
	add.s32 	%r24, %r20, %r3;
	st.global.v4.u32 	[%rd8], {%r21, %r22, %r23, %r24};
	add.s32 	%r25, %r25, %r5;
	setp.lt.s32 	%p3, %r25, %r2;
	@%p3 bra 	$L__BB2_3;
$L__BB2_4:
	ret;

}
	// .globl	_Z14blocks_reorderiPiS_S_S_
.visible .entry _Z14blocks_reorderiPiS_S_S_(
	.param .u32 _Z14blocks_reorderiPiS_S_S__param_0,
	.param .u64 .ptr .align 1 _Z14blocks_reorderiPiS_S_S__param_1,
	.param .u64 .ptr .align 1 _Z14blocks_reorderiPiS_S_S__param_2,
	.param .u64 .ptr .align 1 _Z14blocks_reorderiPiS_S_S__param_3,
	.param .u64 .ptr .align 1 _Z14blocks_reorderiPiS_S_S__param_4
)
{
	.reg .pred 	%p<2>;
	.reg .b32 	%r<10>;
	.reg .b64 	%rd<16>;

	ld.param.u32 	%r2, [_Z14blocks_reorderiPiS_S_S__param_0];
	ld.param.u64 	%rd1, [_Z14blocks_reorderiPiS_S_S__param_1];
	ld.param.u64 	%rd2, [_Z14blocks_reorderiPiS_S_S__param_2];
	ld.param.u64 	%rd3, [_Z14blocks_reorderiPiS_S_S__param_3];
	ld.param.u64 	%rd4, [_Z14blocks_reorderiPiS_S_S__param_4];
	mov.u32 	%r3, %ntid.x;
	mov.u32 	%r4, %ctaid.x;
	mov.u32 	%r5, %tid.x;
	mad.lo.s32 	%r1, %r3, %r4, %r5;
	setp.ge.s32 	%p1, %r1, %r2;
	@%p1 bra 	$L__BB3_2;
	cvta.to.global.u64 	%rd5, %rd3;
	cvta.to.global.u64 	%rd6, %rd2;
	cvta.to.global.u64 	%rd7, %rd1;
	cvta.to.global.u64 	%rd8, %rd4;
	mul.wide.s32 	%rd9, %r1, 4;
	add.s64 	%rd10, %rd5, %rd9;
	ld.global.u32 	%r6, [%rd10];
	add.s64 	%rd11, %rd6, %rd9;
	ld.global.nc.u32 	%r7, [%rd11];
	mad.lo.s32 	%r8, %r7, %r2, %r1;
	mul.wide.s32 	%rd12, %r8, 4;
	add.s64 	%rd13, %rd7, %rd12;
	ld.global.nc.u32 	%r9, [%rd13];
	mul.wide.s32 	%rd14, %r9, 4;
	add.s64 	%rd15, %rd8, %rd14;
	st.global.u32 	[%rd15+-4], %r6;
$L__BB3_2:
	ret;

}


// ===== COMPILED SASS (sm_100) =====

	.target	sm_100

	.elftype	@"ET_EXEC"


//--------------------- .note.nv.tkinfo           --------------------------
	.section	.note.nv.tkinfo,"",@"SHT_NOTE"
	.sectionflags	@"SHF_NOTE_NV_TKINFO"
	.tkinfo
        /*0018*/ 	.word	0x00000002
        /*0030*/ 	.string	""
        /*0030*/ 	.string	"ptxas"
        /*0030*/ 	.string	"Cuda compilation tools, release 13.0, V13.0.88"
        /*0030*/ 	.string	"Build cuda_13.0.r13.0/compiler.36424714_0"
        /*0030*/ 	.string	"-arch sm_100 -m 64 "



//--------------------- .note.nv.cuinfo           --------------------------
	.section	.note.nv.cuinfo,"",@"SHT_NOTE"
	.sectionflags	@"SHF_NOTE_NV_CUINFO"
        /*0018*/ 	.short	0x0002
        /*001a*/ 	.short	0x0064
        /*001c*/ 	.short	0x0082
	.zero		2


//--------------------- .nv.info                  --------------------------
	.section	.nv.info,"",@"SHT_CUDA_INFO"
	.align	4


	//----- nvinfo : EIATTR_REGCOUNT
	.align		4
        /*0000*/ 	.byte	0x04, 0x2f
        /*0002*/ 	.short	(.L_1 - .L_0)
	.align		4
.L_0:
        /*0004*/ 	.word	index@(_Z9radixsortiPKiPiS1_i)
        /*0008*/ 	.word	0x00000010


	//----- nvinfo : EIATTR_FRAME_SIZE
	.align		4
.L_1:
        /*000c*/ 	.byte	0x04, 0x11
        /*000e*/ 	.short	(.L_3 - .L_2)
	.align		4
.L_2:
        /*0010*/ 	.word	index@(_Z9radixsortiPKiPiS1_i)
        /*0014*/ 	.word	0x00000000


	//----- nvinfo : EIATTR_REGCOUNT
	.align		4
.L_3:
        /*0018*/ 	.byte	0x04, 0x2f
        /*001a*/ 	.short	(.L_5 - .L_4)
	.align		4
.L_4:
        /*001c*/ 	.word	index@(_Z10scan_step1iPK4int4PS_Pi)
        /*0020*/ 	.word	0x0000001a


	//----- nvinfo : EIATTR_FRAME_SIZE
	.align		4
.L_5:
        /*0024*/ 	.byte	0x04, 0x11
        /*0026*/ 	.short	(.L_7 - .L_6)
	.align		4
.L_6:
        /*0028*/ 	.word	index@(_Z10scan_step1iPK4int4PS_Pi)
        /*002c*/ 	.word	0x00000000


	//----- nvinfo : EIATTR_REGCOUNT
	.align		4
.L_7:
        /*0030*/ 	.byte	0x04, 0x2f
        /*0032*/ 	.short	(.L_9 - .L_8)
	.align		4
.L_8:
        /*0034*/ 	.word	index@(_Z13finalize_scaniPKiP4int4)
        /*0038*/ 	.word	0x0000000e


	//----- nvinfo : EIATTR_FRAME_SIZE
	.align		4
.L_9:
        /*003c*/ 	.byte	0x04, 0x11
        /*003e*/ 	.short	(.L_11 - .L_10)
	.align		4
.L_10:
        /*0040*/ 	.word	index@(_Z13finalize_scaniPKiP4int4)
        /*0044*/ 	.word	0x00000000


	//----- nvinfo : EIATTR_REGCOUNT
	.align		4
.L_11:
        /*0048*/ 	.byte	0x04, 0x2f
        /*004a*/ 	.short	(.L_13 - .L_12)
	.align		4
.L_12:
        /*004c*/ 	.word	index@(_Z14blocks_reorderiPiS_S_S_)
        /*0050*/ 	.word	0x0000000e


	//----- nvinfo : EIATTR_FRAME_SIZE
	.align		4
.L_13:
        /*0054*/ 	.byte	0x04, 0x11
        /*0056*/ 	.short	(.L_15 - .L_14)
	.align		4
.L_14:
        /*0058*/ 	.word	index@(_Z14blocks_reorderiPiS_S_S_)
        /*005c*/ 	.word	0x00000000


	//----- nvinfo : EIATTR_MIN_STACK_SIZE
	.align		4
.L_15:
        /*0060*/ 	.byte	0x04, 0x12
        /*0062*/ 	.short	(.L_17 - .L_16)
	.align		4
.L_16:
        /*0064*/ 	.word	index@(_Z14blocks_reorderiPiS_S_S_)
        /*0068*/ 	.word	0x00000000


	//----- nvinfo : EIATTR_MIN_STACK_SIZE
	.align		4
.L_17:
        /*006c*/ 	.byte	0x04, 0x12
        /*006e*/ 	.short	(.L_19 - .L_18)
	.align		4
.L_18:
        /*0070*/ 	.word	index@(_Z13finalize_scaniPKiP4int4)
        /*0074*/ 	.word	0x00000000


	//----- nvinfo : EIATTR_MIN_STACK_SIZE
	.align		4
.L_19:
        /*0078*/ 	.byte	0x04, 0x12
        /*007a*/ 	.short	(.L_21 - .L_20)
	.align		4
.L_20:
        /*007c*/ 	.word	index@(_Z10scan_step1iPK4int4PS_Pi)
        /*0080*/ 	.word	0x00000000


	//----- nvinfo : EIATTR_MIN_STACK_SIZE
	.align		4
.L_21:
        /*0084*/ 	.byte	0x04, 0x12
        /*0086*/ 	.short	(.L_23 - .L_22)
	.align		4
.L_22:
        /*0088*/ 	.word	index@(_Z9radixsortiPKiPiS1_i)
        /*008c*/ 	.word	0x00000000
.L_23:


//--------------------- .nv.compat                --------------------------
	.section	.nv.compat,"",@"SHT_CUDA_COMPAT_INFO"
	.align	4
        /*0000*/ 	.byte	0x02, 0x09, 0x00, 0x00, 0x02, 0x02, 0x01, 0x00, 0x02, 0x05, 0x05, 0x00, 0x03, 0x07, 0x01, 0x01
        /*0010*/ 	.byte	0x02, 0x03, 0x00, 0x00, 0x02, 0x06, 0x01, 0x00, 0x04, 0x0b, 0x08, 0x00, 0x09, 0x00, 0x00, 0x00
        /*0020*/ 	.byte	0x00, 0x00, 0x00, 0x00


//--------------------- .nv.info._Z14blocks_reorderiPiS_S_S_ --------------------------
	.section	.nv.info._Z14blocks_reorderiPiS_S_S_,"",@"SHT_CUDA_INFO"
	.sectionflags	@""
	.align	4


	//----- nvinfo : EIATTR_CUDA_API_VERSION
	.align		4
        /*0000*/ 	.byte	0x04, 0x37
        /*0002*/ 	.short	(.L_25 - .L_24)
.L_24:
        /*0004*/ 	.word	0x00000082


	//----- nvinfo : EIATTR_KPARAM_INFO
	.align		4
.L_25:
        /*0008*/ 	.byte	0x04, 0x17
        /*000a*/ 	.short	(.L_27 - .L_26)
.L_26:
        /*000c*/ 	.word	0x00000000
        /*0010*/ 	.short	0x0004
        /*0012*/ 	.short	0x0020
        /*0014*/ 	.byte	0x00, 0xf5, 0x21, 0x00


	//----- nvinfo : EIATTR_KPARAM_INFO
	.align		4
.L_27:
        /*0018*/ 	.byte	0x04, 0x17
        /*001a*/ 	.short	(.L_29 - .L_28)
.L_28:
        /*001c*/ 	.word	0x00000000
        /*0020*/ 	.short	0x0003
        /*0022*/ 	.short	0x0018
        /*0024*/ 	.byte	0x00, 0xf5, 0x21, 0x00


	//----- nvinfo : EIATTR_KPARAM_INFO
	.align		4
.L_29:
        /*0028*/ 	.byte	0x04, 0x17
        /*002a*/ 	.short	(.L_31 - .L_30)
.L_30:
        /*002c*/ 	.word	0x00000000
        /*0030*/ 	.short	0x0002
        /*0032*/ 	.short	0x0010
        /*0034*/ 	.byte	0x00, 0xf5, 0x21, 0x00


	//----- nvinfo : EIATTR_KPARAM_INFO
	.align		4
.L_31:
        /*0038*/ 	.byte	0x04, 0x17
        /*003a*/ 	.short	(.L_33 - .L_32)
.L_32:
        /*003c*/ 	.word	0x00000000
        /*0040*/ 	.short	0x0001
        /*0042*/ 	.short	0x0008
        /*0044*/ 	.byte	0x00, 0xf5, 0x21, 0x00


	//----- nvinfo : EIATTR_KPARAM_INFO
	.align		4
.L_33:
        /*0048*/ 	.byte	0x04, 0x17
        /*004a*/ 	.short	(.L_35 - .L_34)
.L_34:
        /*004c*/ 	.word	0x00000000
        /*0050*/ 	.short	0x0000
        /*0052*/ 	.short	0x0000
        /*0054*/ 	.byte	0x00, 0xf0, 0x11, 0x00


	//----- nvinfo : EIATTR_SPARSE_MMA_MASK
	.align		4
.L_35:
        /*0058*/ 	.byte	0x03, 0x50
        /*005a*/ 	.short	0x0000


	//----- nvinfo : EIATTR_MAXREG_COUNT
	.align		4
        /*005c*/ 	.byte	0x03, 0x1b
        /*005e*/ 	.short	0x00ff


	//----- nvinfo : EIATTR_MERCURY_ISA_VERSION
	.align		4
        /*0060*/ 	.byte	0x03, 0x5f
        /*0062*/ 	.short	0x0101


	//----- nvinfo : EIATTR_VRC_CTA_INIT_COUNT
	.align		4
        /*0064*/ 	.byte	0x02, 0x4a
	.zero		1
	.zero		1


	//----- nvinfo : EIATTR_EXIT_INSTR_OFFSETS
	.align		4
        /*0068*/ 	.byte	0x04, 0x1c
        /*006a*/ 	.short	(.L_37 - .L_36)


	//   ....[0]....
.L_36:
        /*006c*/ 	.word	0x00000070


	//   ....[1]....
        /*0070*/ 	.word	0x00000160


	//----- nvinfo : EIATTR_CBANK_PARAM_SIZE
	.align		4
.L_37:
        /*0074*/ 	.byte	0x03, 0x19
        /*0076*/ 	.short	0x0028


	//----- nvinfo : EIATTR_PARAM_CBANK
	.align		4
        /*0078*/ 	.byte	0x04, 0x0a
        /*007a*/ 	.short	(.L_39 - .L_38)
	.align		4
.L_38:
        /*007c*/ 	.word	index@(.nv.constant0._Z14blocks_reorderiPiS_S_S_)
        /*0080*/ 	.short	0x0380
        /*0082*/ 	.short	0x0028


	//----- nvinfo : EIATTR_SW_WAR
	.align		4
.L_39:
        /*0084*/ 	.byte	0x04, 0x36
        /*0086*/ 	.short	(.L_41 - .L_40)
.L_40:
        /*0088*/ 	.word	0x00000008
.L_41:


//--------------------- .nv.info._Z13finalize_scaniPKiP4int4 --------------------------
	.section	.nv.info._Z13finalize_scaniPKiP4int4,"",@"SHT_CUDA_INFO"
	.sectionflags	@""
	.align	4


	//----- nvinfo : EIATTR_CUDA_API_VERSION
	.align		4
        /*0000*/ 	.byte	0x04, 0x37
        /*0002*/ 	.short	(.L_43 - .L_42)
.L_42:
        /*0004*/ 	.word	0x00000082


	//----- nvinfo : EIATTR_KPARAM_INFO
	.align		4
.L_43:
        /*0008*/ 	.byte	0x04, 0x17
        /*000a*/ 	.short	(.L_45 - .L_44)
.L_44:
        /*000c*/ 	.word	0x00000000
        /*0010*/ 	.short	0x0002
        /*0012*/ 	.short	0x0010
        /*0014*/ 	.byte	0x00, 0xf5, 0x21, 0x00


	//----- nvinfo : EIATTR_KPARAM_INFO
	.align		4
.L_45:
        /*0018*/ 	.byte	0x04, 0x17
        /*001a*/ 	.short	(.L_47 - .L_46)
.L_46:
        /*001c*/ 	.word	0x00000000
        /*0020*/ 	.short	0x0001
        /*0022*/ 	.short	0x0008
        /*0024*/ 	.byte	0x00, 0xf5, 0x21, 0x00


	//----- nvinfo : EIATTR_KPARAM_INFO
	.align		4
.L_47:
        /*0028*/ 	.byte	0x04, 0x17
        /*002a*/ 	.short	(.L_49 - .L_48)
.L_48:
        /*002c*/ 	.word	0x00000000
        /*0030*/ 	.short	0x0000
        /*0032*/ 	.short	0x0000
        /*0034*/ 	.byte	0x00, 0xf0, 0x11, 0x00


	//----- nvinfo : EIATTR_SPARSE_MMA_MASK
	.align		4
.L_49:
        /*0038*/ 	.byte	0x03, 0x50
        /*003a*/ 	.short	0x0000


	//----- nvinfo : EIATTR_MAXREG_COUNT
	.align		4
        /*003c*/ 	.byte	0x03, 0x1b
        /*003e*/ 	.short	0x00ff


	//----- nvinfo : EIATTR_MERCURY_ISA_VERSION
	.align		4
        /*0040*/ 	.byte	0x03, 0x5f
        /*0042*/ 	.short	0x0101


	//----- nvinfo : EIATTR_VRC_CTA_INIT_COUNT
	.align		4
        /*0044*/ 	.byte	0x02, 0x4a
	.zero		1
	.zero		1


	//----- nvinfo : EIATTR_EXIT_INSTR_OFFSETS
	.align		4
        /*0048*/ 	.byte	0x04, 0x1c
        /*004a*/ 	.short	(.L_51 - .L_50)


	//   ....[0]....
.L_50:
        /*004c*/ 	.word	0x00000030


	//   ....[1]....
        /*0050*/ 	.word	0x000001f0


	//   ....[2]....
        /*0054*/ 	.word	0x00000300


	//----- nvinfo : EIATTR_CRS_STACK_SIZE
	.align		4
.L_51:
        /*0058*/ 	.byte	0x04, 0x1e
        /*005a*/ 	.short	(.L_53 - .L_52)
.L_52:
        /*005c*/ 	.word	0x00000000


	//----- nvinfo : EIATTR_CBANK_PARAM_SIZE
	.align		4
.L_53:
        /*0060*/ 	.byte	0x03, 0x19
        /*0062*/ 	.short	0x0018


	//----- nvinfo : EIATTR_PARAM_CBANK
	.align		4
        /*0064*/ 	.byte	0x04, 0x0a
        /*0066*/ 	.short	(.L_55 - .L_54)
	.align		4
.L_54:
        /*0068*/ 	.word	index@(.nv.constant0._Z13finalize_scaniPKiP4int4)
        /*006c*/ 	.short	0x0380
        /*006e*/ 	.short	0x0018


	//----- nvinfo : EIATTR_SW_WAR
	.align		4
.L_55:
        /*0070*/ 	.byte	0x04, 0x36
        /*0072*/ 	.short	(.L_57 - .L_56)
.L_56:
        /*0074*/ 	.word	0x00000008
.L_57:


//--------------------- .nv.info._Z10scan_step1iPK4int4PS_Pi --------------------------
	.section	.nv.info._Z10scan_step1iPK4int4PS_Pi,"",@"SHT_CUDA_INFO"
	.sectionflags	@""
	.align	4


	//----- nvinfo : EIATTR_CUDA_API_VERSION
	.align		4
        /*0000*/ 	.byte	0x04, 0x37
        /*0002*/ 	.short	(.L_59 - .L_58)
.L_58:
        /*0004*/ 	.word	0x00000082


	//----- nvinfo : EIATTR_KPARAM_INFO
	.align		4
.L_59:
        /*0008*/ 	.byte	0x04, 0x17
        /*000a*/ 	.short	(.L_61 - .L_60)
.L_60:
        /*000c*/ 	.word	0x00000000
        /*0010*/ 	.short	0x0003
        /*0012*/ 	.short	0x0018
        /*0014*/ 	.byte	0x00, 0xf5, 0x21, 0x00


	//----- nvinfo : EIATTR_KPARAM_INFO
	.align		4
.L_61:
        /*0018*/ 	.byte	0x04, 0x17
        /*001a*/ 	.short	(.L_63 - .L_62)
.L_62:
        /*001c*/ 	.word	0x00000000
        /*0020*/ 	.short	0x0002
        /*0022*/ 	.short	0x0010
        /*0024*/ 	.byte	0x00, 0xf5, 0x21, 0x00


	//----- nvinfo : EIATTR_KPARAM_INFO
	.align		4
.L_63:
        /*0028*/ 	.byte	0x04, 0x17
        /*002a*/ 	.short	(.L_65 - .L_64)
.L_64:
        /*002c*/ 	.word	0x00000000
        /*0030*/ 	.short	0x0001
        /*0032*/ 	.short	0x0008
        /*0034*/ 	.byte	0x00, 0xf5, 0x21, 0x00


	//----- nvinfo : EIATTR_KPARAM_INFO
	.align		4
.L_65:
        /*0038*/ 	.byte	0x04, 0x17
        /*003a*/ 	.short	(.L_67 - .L_66)
.L_66:
        /*003c*/ 	.word	0x00000000
        /*0040*/ 	.short	0x0000
        /*0042*/ 	.short	0x0000
        /*0044*/ 	.byte	0x00, 0xf0, 0x11, 0x00


	//----- nvinfo : EIATTR_SPARSE_MMA_MASK
	.align		4
.L_67:
        /*0048*/ 	.byte	0x03, 0x50
        /*004a*/ 	.short	0x0000


	//----- nvinfo : EIATTR_MAXREG_COUNT
	.align		4
        /*004c*/ 	.byte	0x03, 0x1b
        /*004e*/ 	.short	0x00ff


	//----- nvinfo : EIATTR_NUM_BARRIERS
	.align		4
        /*0050*/ 	.byte	0x02, 0x4c
        /*0052*/ 	.byte	0x01
	.zero		1


	//----- nvinfo : EIATTR_MERCURY_ISA_VERSION
	.align		4
        /*0054*/ 	.byte	0x03, 0x5f
        /*0056*/ 	.short	0x0101


	//----- nvinfo : EIATTR_VRC_CTA_INIT_COUNT
	.align		4
        /*0058*/ 	.byte	0x02, 0x4a
	.zero		1
	.zero		1


	//----- nvinfo : EIATTR_EXIT_INSTR_OFFSETS
	.align		4
        /*005c*/ 	.byte	0x04, 0x1c
        /*005e*/ 	.short	(.L_69 - .L_68)


	//   ....[0]....
.L_68:
        /*0060*/ 	.word	0x000005a0


	//   ....[1]....
        /*0064*/ 	.word	0x000005e0


	//----- nvinfo : EIATTR_CBANK_PARAM_SIZE
	.align		4
.L_69:
        /*0068*/ 	.byte	0x03, 0x19
        /*006a*/ 	.short	0x0020


	//----- nvinfo : EIATTR_PARAM_CBANK
	.align		4
        /*006c*/ 	.byte	0x04, 0x0a
        /*006e*/ 	.short	(.L_71 - .L_70)
	.align		4
.L_70:
        /*0070*/ 	.word	index@(.nv.constant0._Z10scan_step1iPK4int4PS_Pi)
        /*0074*/ 	.short	0x0380
        /*0076*/ 	.short	0x0020


	//----- nvinfo : EIATTR_SW_WAR
	.align		4
.L_71:
        /*0078*/ 	.byte	0x04, 0x36
        /*007a*/ 	.short	(.L_73 - .L_72)
.L_72:
        /*007c*/ 	.word	0x00000008
.L_73:


//--------------------- .nv.info._Z9radixsortiPKiPiS1_i --------------------------
	.section	.nv.info._Z9radixsortiPKiPiS1_i,"",@"SHT_CUDA_INFO"
	.sectionflags	@""
	.align	4


	//----- nvinfo : EIATTR_CUDA_API_VERSION
	.align		4
        /*0000*/ 	.byte	0x04, 0x37
        /*0002*/ 	.short	(.L_75 - .L_74)
.L_74:
        /*0004*/ 	.word	0x00000082


	//----- nvinfo : EIATTR_KPARAM_INFO
	.align		4
.L_75:
        /*0008*/ 	.byte	0x04, 0x17
        /*000a*/ 	.short	(.L_77 - .L_76)
.L_76:
        /*000c*/ 	.word	0x00000000
        /*0010*/ 	.short	0x0004
        /*0012*/ 	.short	0x0020
        /*0014*/ 	.byte	0x00, 0xf0, 0x11, 0x00


	//----- nvinfo : EIATTR_KPARAM_INFO
	.align		4
.L_77:
        /*0018*/ 	.byte	0x04, 0x17
        /*001a*/ 	.short	(.L_79 - .L_78)
.L_78:
        /*001c*/ 	.word	0x00000000
        /*0020*/ 	.short	0x0003
        /*0022*/ 	.short	0x0018
        /*0024*/ 	.byte	0x00, 0xf5, 0x21, 0x00


	//----- nvinfo : EIATTR_KPARAM_INFO
	.align		4
.L_79:
        /*0028*/ 	.byte	0x04, 0x17
        /*002a*/ 	.short	(.L_81 - .L_80)
.L_80:
        /*002c*/ 	.word	0x00000000
        /*0030*/ 	.short	0x0002
        /*0032*/ 	.short	0x0010
        /*0034*/ 	.byte	0x00, 0xf5, 0x21, 0x00


	//----- nvinfo : EIATTR_KPARAM_INFO
	.align		4
.L_81:
        /*0038*/ 	.byte	0x04, 0x17
        /*003a*/ 	.short	(.L_83 - .L_82)
.L_82:
        /*003c*/ 	.word	0x00000000
        /*0040*/ 	.short	0x0001
        /*0042*/ 	.short	0x0008
        /*0044*/ 	.byte	0x00, 0xf5, 0x21, 0x00


	//----- nvinfo : EIATTR_KPARAM_INFO
	.align		4
.L_83:
        /*0048*/ 	.byte	0x04, 0x17
        /*004a*/ 	.short	(.L_85 - .L_84)
.L_84:
        /*004c*/ 	.word	0x00000000
        /*0050*/ 	.short	0x0000
        /*0052*/ 	.short	0x0000
        /*0054*/ 	.byte	0x00, 0xf0, 0x11, 0x00


	//----- nvinfo : EIATTR_SPARSE_MMA_MASK
	.align		4
.L_85:
        /*0058*/ 	.byte	0x03, 0x50
        /*005a*/ 	.short	0x0000


	//----- nvinfo : EIATTR_MAXREG_COUNT
	.align		4
        /*005c*/ 	.byte	0x03, 0x1b
        /*005e*/ 	.short	0x00ff


	//----- nvinfo : EIATTR_MERCURY_ISA_VERSION
	.align		4
        /*0060*/ 	.byte	0x03, 0x5f
        /*0062*/ 	.short	0x0101


	//----- nvinfo : EIATTR_VRC_CTA_INIT_COUNT
	.align		4
        /*0064*/ 	.byte	0x02, 0x4a
	.zero		1
	.zero		1


	//----- nvinfo : EIATTR_EXIT_INSTR_OFFSETS
	.align		4
        /*0068*/ 	.byte	0x04, 0x1c
        /*006a*/ 	.short	(.L_87 - .L_86)


	//   ....[0]....
.L_86:
        /*006c*/ 	.word	0x00000070


	//   ....[1]....
        /*0070*/ 	.word	0x00000170


	//----- nvinfo : EIATTR_CBANK_PARAM_SIZE
	.align		4
.L_87:
        /*0074*/ 	.byte	0x03, 0x19
        /*0076*/ 	.short	0x0024


	//----- nvinfo : EIATTR_PARAM_CBANK
	.align		4
        /*0078*/ 	.byte	0x04, 0x0a
        /*007a*/ 	.short	(.L_89 - .L_88)
	.align		4
.L_88:
        /*007c*/ 	.word	index@(.nv.constant0._Z9radixsortiPKiPiS1_i)
        /*0080*/ 	.short	0x0380
        /*0082*/ 	.short	0x0024


	//----- nvinfo : EIATTR_SW_WAR
	.align		4
.L_89:
        /*0084*/ 	.byte	0x04, 0x36
        /*0086*/ 	.short	(.L_91 - .L_90)
.L_90:
        /*0088*/ 	.word	0x00000008
.L_91:


//--------------------- .nv.callgraph             --------------------------
	.section	.nv.callgraph,"",@"SHT_CUDA_CALLGRAPH"
	.align	4
	.sectionentsize	8
	.align		4
        /*0000*/ 	.word	0x00000000
	.align		4
        /*0004*/ 	.word	0xffffffff
	.align		4
        /*0008*/ 	.word	0x00000000
	.align		4
        /*000c*/ 	.word	0xfffffffe
	.align		4
        /*0010*/ 	.word	0x00000000
	.align		4
        /*0014*/ 	.word	0xfffffffd
	.align		4
        /*0018*/ 	.word	0x00000000
	.align		4
        /*001c*/ 	.word	0xfffffffc


//--------------------- .text._Z14blocks_reorderiPiS_S_S_ --------------------------
	.section	.text._Z14blocks_reorderiPiS_S_S_,"ax",@progbits
	.align	128
        .global         _Z14blocks_reorderiPiS_S_S_
        .type           _Z14blocks_reorderiPiS_S_S_,@function
        .size           _Z14blocks_reorderiPiS_S_S_,(.L_x_9 - _Z14blocks_reorderiPiS_S_S_)
        .other          _Z14blocks_reorderiPiS_S_S_,@"STO_CUDA_ENTRY STV_DEFAULT"
_Z14blocks_reorderiPiS_S_S_:
.text._Z14blocks_reorderiPiS_S_S_:
[----:B------:R-:W-:Y:S01]  /*0000*/  LDC R1, c[0x0][0x37c] ;  /* 0x0000df00ff017b82 */ /* 0x000fe20000000800 */
[----:B------:R-:W0:Y:S01]  /*0010*/  S2R R9, SR_CTAID.X ;  /* 0x0000000000097919 */ /* 0x000e220000002500 */
[----:B------:R-:W0:Y:S01]  /*0020*/  LDCU UR4, c[0x0][0x360] ;  /* 0x00006c00ff0477ac */ /* 0x000e220008000800 */
[----:B------:R-:W0:Y:S01]  /*0030*/  S2R R0, SR_TID.X ;  /* 0x0000000000007919 */ /* 0x000e220000002100 */
[----:B------:R-:W1:Y:S01]  /*0040*/  LDCU UR6, c[0x0][0x380] ;  /* 0x00007000ff0677ac */ /* 0x000e620008000800 */
[----:B0-----:R-:W-:-:S05]  /*0050*/  IMAD R9, R9, UR4, R0 ;  /* 0x0000000409097c24 */ /* 0x001fca000f8e0200 */
[----:B-1----:R-:W-:-:S13]  /*0060*/  ISETP.GE.AND P0, PT, R9, UR6, PT ;  /* 0x0000000609007c0c */ /* 0x002fda000bf06270 */
[----:B------:R-:W-:Y:S05]  /*0070*/  @P0 EXIT ;  /* 0x000000000000094d */ /* 0x000fea0003800000 */
[----:B------:R-:W0:Y:S01]  /*0080*/  LDC.64 R4, c[0x0][0x390] ;  /* 0x0000e400ff047b82 */ /* 0x000e220000000a00 */
[----:B------:R-:W1:Y:S07]  /*0090*/  LDCU.64 UR4, c[0x0][0x358] ;  /* 0x00006b00ff0477ac */ /* 0x000e6e0008000a00 */
[----:B------:R-:W2:Y:S08]  /*00a0*/  LDC.64 R6, c[0x0][0x388] ;  /* 0x0000e200ff067b82 */ /* 0x000eb00000000a00 */
[----:B------:R-:W3:Y:S01]  /*00b0*/  LDC.64 R2, c[0x0][0x398] ;  /* 0x0000e600ff027b82 */ /* 0x000ee20000000a00 */
[----:B0-----:R-:W-:-:S06]  /*00c0*/  IMAD.WIDE R4, R9, 0x4, R4 ;  /* 0x0000000409047825 */ /* 0x001fcc00078e0204 */
[----:B-1----:R-:W4:Y:S01]  /*00d0*/  LDG.E.CONSTANT R4, desc[UR4][R4.64] ;  /* 0x0000000404047981 */ /* 0x002f22000c1e9900 */
[----:B---3--:R-:W-:-:S06]  /*00e0*/  IMAD.WIDE R2, R9, 0x4, R2 ;  /* 0x0000000409027825 */ /* 0x008fcc00078e0202 */
[----:B------:R-:W3:Y:S01]  /*00f0*/  LDG.E R3, desc[UR4][R2.64] ;  /* 0x0000000402037981 */ /* 0x000ee2000c1e1900 */
[----:B----4-:R-:W-:Y:S02]  /*0100*/  IMAD R11, R4, UR6, R9 ;  /* 0x00000006040b7c24 */ /* 0x010fe4000f8e0209 */
[----:B------:R-:W0:Y:S02]  /*0110*/  LDC.64 R8, c[0x0][0x3a0] ;  /* 0x0000e800ff087b82 */ /* 0x000e240000000a00 */
[----:B--2---:R-:W-:-:S06]  /*0120*/  IMAD.WIDE R6, R11, 0x4, R6 ;  /* 0x000000040b067825 */ /* 0x004fcc00078e0206 */
[----:B------:R-:W0:Y:S02]  /*0130*/  LDG.E.CONSTANT R7, desc[UR4][R6.64] ;  /* 0x0000000406077981 */ /* 0x000e24000c1e9900 */
[----:B0-----:R-:W-:-:S05]  /*0140*/  IMAD.WIDE R8, R7, 0x4, R8 ;  /* 0x0000000407087825 */ /* 0x001fca00078e0208 */
[----:B---3--:R-:W-:Y:S01]  /*0150*/  STG.E desc[UR4][R8.64+-0x4], R3 ;  /* 0xfffffc0308007986 */ /* 0x008fe2000c101904 */
[----:B------:R-:W-:Y:S05]  /*0160*/  EXIT ;  /* 0x000000000000794d */ /* 0x000fea0003800000 */
.L_x_0:
[----:B------:R-:W-:-:S00]  /*0170*/  BRA `(.L_x_0) ;  /* 0xfffffffc00fc7947 */ /* 0x000fc0000383ffff */
[----:B------:R-:W-:-:S00]  /*0180*/  NOP ;  /* 0x0000000000007918 */ /* 0x000fc00000000000 */
[----:B------:R-:W-:-:S00]  /*0190*/  NOP ;  /* 0x0000000000007918 */ /* 0x000fc00000000000 */
[----:B------:R-:W-:-:S00]  /*01a0*/  NOP ;  /* 0x0000000000007918 */ /* 0x000fc00000000000 */
[----:B------:R-:W-:-:S00]  /*01b0*/  NOP ;  /* 0x0000000000007918 */ /* 0x000fc00000000000 */
[----:B------:R-:W-:-:S00]  /*01c0*/  NOP ;  /* 0x0000000000007918 */ /* 0x000fc00000000000 */
[----:B------:R-:W-:-:S00]  /*01d0*/  NOP ;  /* 0x0000000000007918 */ /* 0x000fc00000000000 */
[----:B------:R-:W-:-:S00]  /*01e0*/  NOP ;  /* 0x0000000000007918 */ /* 0x000fc00000000000 */
[----:B------:R-:W-:-:S00]  /*01f0*/  NOP ;  /* 0x0000000000007918 */ /* 0x000fc00000000000 */
.L_x_9:


//--------------------- .text._Z13finalize_scaniPKiP4int4 --------------------------
	.section	.text._Z13finalize_scaniPKiP4int4,"ax",@progbits
	.align	128
        .global         _Z13finalize_scaniPKiP4int4
        .type           _Z13finalize_scaniPKiP4int4,@function
        .size           _Z13finalize_scaniPKiP4int4,(.L_x_10 - _Z13finalize_scaniPKiP4int4)
        .other          _Z13finalize_scaniPKiP4int4,@"STO_CUDA_ENTRY STV_DEFAULT"
_Z13finalize_scaniPKiP4int4:
.text._Z13finalize_scaniPKiP4int4:
[----:B------:R-:W-:Y:S01]  /*0000*/  LDC R1, c[0x0][0x37c] ;  /* 0x0000df00ff017b82 */ /* 0x000fe20000000800 */
[----:B------:R-:W0:Y:S02]  /*0010*/  S2R R6, SR_CTAID.X ;  /* 0x0000000000067919 */ /* 0x000e240000002500 */
[----:B0-----:R-:W-:-:S13]  /*0020*/  ISETP.NE.AND P0, PT, R6, RZ, PT ;  /* 0x000000ff0600720c */ /* 0x001fda0003f05270 */
[----:B------:R-:W-:Y:S05]  /*0030*/  @!P0 EXIT ;  /* 0x000000000000894d */ /* 0x000fea0003800000 */
[----:B------:R-:W0:Y:S08]  /*0040*/  LDC R5, c[0x0][0x370] ;  /* 0x0000dc00ff057b82 */ /* 0x000e300000000800 */
[----:B------:R-:W1:Y:S01]  /*0050*/  LDC R8, c[0x0][0x380] ;  /* 0x0000e000ff087b82 */ /* 0x000e620000000800 */
[----:B0-----:R-:W0:Y:S01]  /*0060*/  I2F.U32.RP R4, R5 ;  /* 0x0000000500047306 */ /* 0x001e220000209000 */
[----:B------:R-:W-:-:S07]  /*0070*/  ISETP.NE.U32.AND P2, PT, R5, RZ, PT ;  /* 0x000000ff0500720c */ /* 0x000fce0003f45070 */
[----:B0-----:R-:W0:Y:S02]  /*0080*/  MUFU.RCP R4, R4 ;  /* 0x0000000400047308 */ /* 0x001e240000001000 */
[----:B0-----:R-:W-:-:S06]  /*0090*/  VIADD R2, R4, 0xffffffe ;  /* 0x0ffffffe04027836 */ /* 0x001fcc0000000000 */
[----:B------:R0:W2:Y:S02]  /*00a0*/  F2I.FTZ.U32.TRUNC.NTZ R3, R2 ;  /* 0x0000000200037305 */ /* 0x0000a4000021f000 */
[----:B0-----:R-:W-:Y:S01]  /*00b0*/  IMAD.MOV.U32 R2, RZ, RZ, RZ ;  /* 0x000000ffff027224 */ /* 0x001fe200078e00ff */
[----:B--2---:R-:W-:-:S05]  /*00c0*/  IADD3 R0, PT, PT, RZ, -R3, RZ ;  /* 0x80000003ff007210 */ /* 0x004fca0007ffe0ff */
[----:B------:R-:W-:Y:S01]  /*00d0*/  IMAD R7, R0, R5, RZ ;  /* 0x0000000500077224 */ /* 0x000fe200078e02ff */
[----:B-1----:R-:W-:-:S03]  /*00e0*/  IADD3 R0, PT, PT, R5, -0x1, R8 ;  /* 0xffffffff05007810 */ /* 0x002fc60007ffe008 */
[----:B------:R-:W-:Y:S02]  /*00f0*/  IMAD.HI.U32 R3, R3, R7, R2 ;  /* 0x0000000703037227 */ /* 0x000fe400078e0002 */
[----:B------:R-:W0:Y:S04]  /*0100*/  S2R R7, SR_TID.X ;  /* 0x0000000000077919 */ /* 0x000e280000002100 */
[----:B------:R-:W-:-:S05]  /*0110*/  IMAD.HI.U32 R3, R3, R0, RZ ;  /* 0x0000000003037227 */ /* 0x000fca00078e00ff */
[----:B------:R-:W-:-:S05]  /*0120*/  IADD3 R4, PT, PT, -R3, RZ, RZ ;  /* 0x000000ff03047210 */ /* 0x000fca0007ffe1ff */
[----:B------:R-:W-:-:S05]  /*0130*/  IMAD R0, R5, R4, R0 ;  /* 0x0000000405007224 */ /* 0x000fca00078e0200 */
[----:B------:R-:W-:-:S13]  /*0140*/  ISETP.GE.U32.AND P0, PT, R0, R5, PT ;  /* 0x000000050000720c */ /* 0x000fda0003f06070 */
[----:B------:R-:W-:Y:S01]  /*0150*/  @P0 IMAD.IADD R0, R0, 0x1, -R5 ;  /* 0x0000000100000824 */ /* 0x000fe200078e0a05 */
[----:B------:R-:W-:-:S04]  /*0160*/  @P0 IADD3 R3, PT, PT, R3, 0x1, RZ ;  /* 0x0000000103030810 */ /* 0x000fc80007ffe0ff */
[----:B------:R-:W-:-:S13]  /*0170*/  ISETP.GE.U32.AND P1, PT, R0, R5, PT ;  /* 0x000000050000720c */ /* 0x000fda0003f26070 */
[----:B------:R-:W-:Y:S01]  /*0180*/  @P1 VIADD R3, R3, 0x1 ;  /* 0x0000000103031836 */ /* 0x000fe20000000000 */
[----:B------:R-:W-:-:S05]  /*0190*/  @!P2 LOP3.LUT R3, RZ, R5, RZ, 0x33, !PT ;  /* 0x00000005ff03a212 */ /* 0x000fca00078e33ff */
[CC--:B------:R-:W-:Y:S02]  /*01a0*/  IMAD R0, R3.reuse, R6.reuse, R3 ;  /* 0x0000000603007224 */ /* 0x0c0fe400078e0203 */
[----:B0-----:R-:W-:Y:S02]  /*01b0*/  IMAD R7, R3, R6, R7 ;  /* 0x0000000603077224 */ /* 0x001fe400078e0207 */
[----:B------:R-:W0:Y:S01]  /*01c0*/  LDC.64 R2, c[0x0][0x388] ;  /* 0x0000e200ff027b82 */ /* 0x000e220000000a00 */
[----:B------:R-:W-:-:S04]  /*01d0*/  VIMNMX R0, PT, PT, R0, R8, PT ;  /* 0x0000000800007248 */ /* 0x000fc80003fe0100 */
[----:B------:R-:W-:-:S13]  /*01e0*/  ISETP.GE.AND P0, PT, R7, R0, PT ;  /* 0x000000000700720c */ /* 0x000fda0003f06270 */
[----:B------:R-:W-:Y:S05]  /*01f0*/  @P0 EXIT ;  /* 0x000000000000094d */ /* 0x000fea0003800000 */
[----:B------:R-:W1:Y:S01]  /*0200*/  LDCU.64 UR4, c[0x0][0x358] ;  /* 0x00006b00ff0477ac */ /* 0x000e620008000a00 */
[----:B------:R-:W-:-:S05]  /*0210*/  IADD3 R5, PT, PT, R6, -0x1, RZ ;  /* 0xffffffff06057810 */ /* 0x000fca0007ffe0ff */
[----:B0-----:R-:W-:Y:S02]  /*0220*/  IMAD.WIDE.U32 R2, R5, 0x4, R2 ;  /* 0x0000000405027825 */ /* 0x001fe400078e0002 */
[----:B------:R-:W0:Y:S03]  /*0230*/  LDC.64 R4, c[0x0][0x390] ;  /* 0x0000e400ff047b82 */ /* 0x000e260000000a00 */
[----:B-1----:R1:W5:Y:S01]  /*0240*/  LDG.E.CONSTANT R6, desc[UR4][R2.64] ;  /* 0x0000000402067981 */ /* 0x002362000c1e9900 */
[----:B------:R-:W2:Y:S02]  /*0250*/  LDCU UR6, c[0x0][0x360] ;  /* 0x00006c00ff0677ac */ /* 0x000ea40008000800 */
.L_x_1:
[----:B01-3--:R-:W-:-:S05]  /*0260*/  IMAD.WIDE R2, R7, 0x10, R4 ;  /* 0x0000001007027825 */ /* 0x00bfca00078e0204 */
[----:B------:R-:W3:Y:S01]  /*0270*/  LDG.E.128 R8, desc[UR4][R2.64] ;  /* 0x0000000402087981 */ /* 0x000ee2000c1e1d00 */
[----:B--2---:R-:W-:-:S05]  /*0280*/  VIADD R7, R7, UR6 ;  /* 0x0000000607077c36 */ /* 0x004fca0008000000 */
[----:B------:R-:W-:Y:S01]  /*0290*/  ISETP.GE.AND P0, PT, R7, R0, PT ;  /* 0x000000000700720c */ /* 0x000fe20003f06270 */
[C---:B---3-5:R-:W-:Y:S01]  /*02a0*/  IMAD.IADD R8, R6.reuse, 0x1, R8 ;  /* 0x0000000106087824 */ /* 0x068fe200078e0208 */
[C---:B------:R-:W-:Y:S01]  /*02b0*/  IADD3 R9, PT, PT, R6.reuse, R9, RZ ;  /* 0x0000000906097210 */ /* 0x040fe20007ffe0ff */
[C---:B------:R-:W-:Y:S01]  /*02c0*/  IMAD.IADD R10, R6.reuse, 0x1, R10 ;  /* 0x00000001060a7824 */ /* 0x040fe200078e020a */
[----:B------:R-:W-:-:S05]  /*02d0*/  IADD3 R11, PT, PT, R6, R11, RZ ;  /* 0x0000000b060b7210 */ /* 0x000fca0007ffe0ff */
[----:B------:R3:W-:Y:S04]  /*02e0*/  STG.E.128 desc[UR4][R2.64], R8 ;  /* 0x0000000802007986 */ /* 0x0007e8000c101d04 */
[----:B------:R-:W-:Y:S05]  /*02f0*/  @!P0 BRA `(.L_x_1) ;  /* 0xfffffffc00d88947 */ /* 0x000fea000383ffff */
[----:B------:R-:W-:Y:S05]  /*0300*/  EXIT ;  /* 0x000000000000794d */ /* 0x000fea0003800000 */
.L_x_2:
        /* <DEDUP_REMOVED lines=15> */
.L_x_10:


//--------------------- .text._Z10scan_step1iPK4int4PS_Pi --------------------------
	.section	.text._Z10scan_step1iPK4int4PS_Pi,"ax",@progbits
	.align	128
        .global         _Z10scan_step1iPK4int4PS_Pi
        .type           _Z10scan_step1iPK4int4PS_Pi,@function
        .size           _Z10scan_step1iPK4int4PS_Pi,(.L_x_11 - _Z10scan_step1iPK4int4PS_Pi)
        .other          _Z10scan_step1iPK4int4PS_Pi,@"STO_CUDA_ENTRY STV_DEFAULT"
_Z10scan_step1iPK4int4PS_Pi:
.text._Z10scan_step1iPK4int4PS_Pi:
[----:B------:R-:W-:Y:S08]  /*0000*/  LDC R1, c[0x0][0x37c] ;  /* 0x0000df00ff017b82 */ /* 0x000ff00000000800 */
[----:B------:R-:W0:Y:S01]  /*0010*/  LDC R8, c[0x0][0x370] ;  /* 0x0000dc00ff087b82 */ /* 0x000e220000000800 */
[----:B------:R-:W1:Y:S01]  /*0020*/  S2R R9, SR_CTAID.X ;  /* 0x0000000000097919 */ /* 0x000e620000002500 */
[----:B------:R-:W2:Y:S06]  /*0030*/  LDCU.64 UR6, c[0x0][0x358] ;  /* 0x00006b00ff0677ac */ /* 0x000eac0008000a00 */
[----:B------:R-:W3:Y:S01]  /*0040*/  LDC R5, c[0x0][0x380] ;  /* 0x0000e000ff057b82 */ /* 0x000ee20000000800 */
[----:B0-----:R-:W0:Y:S01]  /*0050*/  I2F.U32.RP R0, R8 ;  /* 0x0000000800007306 */ /* 0x001e220000209000 */
[----:B------:R-:W-:-:S07]  /*0060*/  ISETP.NE.U32.AND P2, PT, R8, RZ, PT ;  /* 0x000000ff0800720c */ /* 0x000fce0003f45070 */
[----:B0-----:R-:W0:Y:S02]  /*0070*/  MUFU.RCP R0, R0 ;  /* 0x0000000000007308 */ /* 0x001e240000001000 */
[----:B0-----:R-:W-:-:S06]  /*0080*/  VIADD R2, R0, 0xffffffe ;  /* 0x0ffffffe00027836 */ /* 0x001fcc0000000000 */
[----:B------:R0:W4:Y:S02]  /*0090*/  F2I.FTZ.U32.TRUNC.NTZ R3, R2 ;  /* 0x0000000200037305 */ /* 0x000124000021f000 */
[----:B0-----:R-:W-:Y:S02]  /*00a0*/  IMAD.MOV.U32 R2, RZ, RZ, RZ ;  /* 0x000000ffff027224 */ /* 0x001fe400078e00ff */
[----:B----4-:R-:W-:-:S04]  /*00b0*/  IMAD.MOV R7, RZ, RZ, -R3 ;  /* 0x000000ffff077224 */ /* 0x010fc800078e0a03 */
[----:B------:R-:W-:-:S04]  /*00c0*/  IMAD R7, R7, R8, RZ ;  /* 0x0000000807077224 */ /* 0x000fc800078e02ff */
[----:B------:R-:W-:Y:S01]  /*00d0*/  IMAD.HI.U32 R4, R3, R7, R2 ;  /* 0x0000000703047227 */ /* 0x000fe200078e0002 */
[----:B---3--:R-:W-:-:S05]  /*00e0*/  IADD3 R3, PT, PT, R8, -0x1, R5 ;  /* 0xffffffff08037810 */ /* 0x008fca0007ffe005 */
[----:B------:R-:W-:-:S05]  /*00f0*/  IMAD.HI.U32 R4, R4, R3, RZ ;  /* 0x0000000304047227 */ /* 0x000fca00078e00ff */
[----:B------:R-:W-:-:S05]  /*0100*/  IADD3 R0, PT, PT, -R4, RZ, RZ ;  /* 0x000000ff04007210 */ /* 0x000fca0007ffe1ff */
[----:B------:R-:W-:Y:S02]  /*0110*/  IMAD R3, R8, R0, R3 ;  /* 0x0000000008037224 */ /* 0x000fe400078e0203 */
[----:B------:R-:W-:-:S03]  /*0120*/  HFMA2 R0, -RZ, RZ, 0, 0 ;  /* 0x00000000ff007431 */ /* 0x000fc600000001ff */
[----:B------:R-:W-:-:S13]  /*0130*/  ISETP.GE.U32.AND P0, PT, R3, R8, PT ;  /* 0x000000080300720c */ /* 0x000fda0003f06070 */
[----:B------:R-:W-:Y:S02]  /*0140*/  @P0 IMAD.IADD R3, R3, 0x1, -R8 ;  /* 0x0000000103030824 */ /* 0x000fe400078e0a08 */
[----:B------:R-:W-:-:S03]  /*0150*/  @P0 VIADD R4, R4, 0x1 ;  /* 0x0000000104040836 */ /* 0x000fc60000000000 */
[----:B------:R-:W-:-:S13]  /*0160*/  ISETP.GE.U32.AND P1, PT, R3, R8, PT ;  /* 0x000000080300720c */ /* 0x000fda0003f26070 */
[----:B------:R-:W-:Y:S01]  /*0170*/  @P1 VIADD R4, R4, 0x1 ;  /* 0x0000000104041836 */ /* 0x000fe20000000000 */
[----:B------:R-:W-:-:S05]  /*0180*/  @!P2 LOP3.LUT R4, RZ, R8, RZ, 0x33, !PT ;  /* 0x00000008ff04a212 */ /* 0x000fca00078e33ff */
[----:B-1----:R-:W-:-:S05]  /*0190*/  IMAD R15, R4, R9, RZ ;  /* 0x00000009040f7224 */ /* 0x002fca00078e02ff */
[----:B------:R-:W-:-:S04]  /*01a0*/  VIADDMNMX R10, R15, R4, R5, PT ;  /* 0x000000040f0a7246 */ /* 0x000fc80003800105 */
[----:B------:R-:W-:-:S13]  /*01b0*/  ISETP.GE.AND P0, PT, R15, R10, PT ;  /* 0x0000000a0f00720c */ /* 0x000fda0003f06270 */
[----:B--2---:R-:W-:Y:S05]  /*01c0*/  @P0 BRA `(.L_x_3) ;  /* 0x0000000000e00947 */ /* 0x004fea0003800000 */
[----:B------:R-:W0:Y:S01]  /*01d0*/  S2R R0, SR_CgaCtaId ;  /* 0x0000000000007919 */ /* 0x000e220000008800 */
[----:B------:R-:W1:Y:S01]  /*01e0*/  LDC R12, c[0x0][0x360] ;  /* 0x0000d800ff0c7b82 */ /* 0x000e620000000800 */
[----:B------:R-:W-:Y:S01]  /*01f0*/  MOV R13, 0x400 ;  /* 0x00000400000d7802 */ /* 0x000fe20000000f00 */
[----:B------:R-:W2:Y:S03]  /*0200*/  S2R R11, SR_TID.X ;  /* 0x00000000000b7919 */ /* 0x000ea60000002100 */
[----:B0-----:R-:W-:Y:S01]  /*0210*/  LEA R13, R0, R13, 0x18 ;  /* 0x0000000d000d7211 */ /* 0x001fe200078ec0ff */
[----:B------:R-:W-:-:S04]  /*0220*/  IMAD.MOV.U32 R0, RZ, RZ, RZ ;  /* 0x000000ffff007224 */ /* 0x000fc800078e00ff */
[--C-:B--2---:R-:W-:Y:S02]  /*0230*/  IMAD R14, R11, 0x4, R13.reuse ;  /* 0x000000040b0e7824 */ /* 0x104fe400078e020d */
[----:B-1----:R-:W-:-:S07]  /*0240*/  IMAD R16, R12, 0x4, R13 ;  /* 0x000000040c107824 */ /* 0x002fce00078e020d */
.L_x_6:
[----:B------:R-:W-:Y:S02]  /*0250*/  IADD3 R17, PT, PT, R11, R15, RZ ;  /* 0x0000000f0b117210 */ /* 0x000fe40007ffe0ff */
[----:B0-----:R-:W-:Y:S02]  /*0260*/  CS2R R6, SRZ ;  /* 0x0000000000067805 */ /* 0x001fe4000001ff00 */
[----:B------:R-:W-:Y:S01]  /*0270*/  CS2R R4, SRZ ;  /* 0x0000000000047805 */ /* 0x000fe2000001ff00 */
[----:B------:R-:W-:Y:S01]  /*0280*/  BAR.SYNC.DEFER_BLOCKING 0x0 ;  /* 0x0000000000007b1d */ /* 0x000fe20000010000 */
[----:B------:R-:W-:-:S13]  /*0290*/  ISETP.GE.AND P0, PT, R17, R10, PT ;  /* 0x0000000a1100720c */ /* 0x000fda0003f06270 */
[----:B------:R-:W0:Y:S02]  /*02a0*/  @!P0 LDC.64 R2, c[0x0][0x388] ;  /* 0x0000e200ff028b82 */ /* 0x000e240000000a00 */
[----:B0-----:R-:W-:-:S05]  /*02b0*/  @!P0 IMAD.WIDE R2, R17, 0x10, R2 ;  /* 0x0000001011028825 */ /* 0x001fca00078e0202 */
[----:B------:R-:W2:Y:S01]  /*02c0*/  @!P0 LDG.E.128.CONSTANT R4, desc[UR6][R2.64] ;  /* 0x0000000602048981 */ /* 0x000ea2000c1e9d00 */
[----:B------:R-:W-:Y:S02]  /*02d0*/  ISETP.GE.U32.AND P1, PT, R12, 0x2, PT ;  /* 0x000000020c00780c */ /* 0x000fe40003f26070 */
[----:B------:R-:W-:Y:S02]  /*02e0*/  ISETP.NE.AND P0, PT, R11, RZ, PT ;  /* 0x000000ff0b00720c */ /* 0x000fe40003f05270 */
[----:B--2---:R-:W-:-:S05]  /*02f0*/  IADD3 R18, PT, PT, R6, R4, R5 ;  /* 0x0000000406127210 */ /* 0x004fca0007ffe005 */
[----:B------:R-:W-:-:S05]  /*0300*/  IMAD.IADD R19, R18, 0x1, R7 ;  /* 0x0000000112137824 */ /* 0x000fca00078e0207 */
[----:B------:R0:W-:Y:S01]  /*0310*/  STS [R14], R19 ;  /* 0x000000130e007388 */ /* 0x0001e20000000800 */
[----:B------:R-:W-:Y:S05]  /*0320*/  @!P1 BRA `(.L_x_4) ;  /* 0x0000000000449947 */ /* 0x000fea0003800000 */
[----:B------:R-:W-:-:S05]  /*0330*/  UMOV UR5, 0x1 ;  /* 0x0000000100057882 */ /* 0x000fca0000000000 */
.L_x_5:
[----:B------:R-:W-:Y:S01]  /*0340*/  UIADD3 UR4, UPT, UPT, UR5, -0x1, URZ ;  /* 0xffffffff05047890 */ /* 0x000fe2000fffe0ff */
[----:B------:R-:W-:Y:S03]  /*0350*/  BAR.SYNC.DEFER_BLOCKING 0x0 ;  /* 0x0000000000007b1d */ /* 0x000fe60000010000 */
[----:B------:R-:W-:-:S04]  /*0360*/  ULOP3.LUT UR4, UR5, UR4, URZ, 0xc, !UPT ;  /* 0x0000000405047292 */ /* 0x000fc8000f8e0cff */
[----:B------:R-:W-:-:S06]  /*0370*/  UPOPC UR4, UR4 ;  /* 0x00000004000472bf */ /* 0x000fcc0008000000 */
[----:B------:R-:W-:-:S04]  /*0380*/  SHF.R.U32.HI R2, RZ, UR4, R11 ;  /* 0x00000004ff027c19 */ /* 0x000fc8000801160b */
[----:B------:R-:W-:-:S04]  /*0390*/  LOP3.LUT R3, R2, 0x1, RZ, 0xc0, !PT ;  /* 0x0000000102037812 */ /* 0x000fc800078ec0ff */
[----:B------:R-:W-:-:S13]  /*03a0*/  ISETP.NE.U32.AND P1, PT, R3, 0x1, PT ;  /* 0x000000010300780c */ /* 0x000fda0003f25070 */
[----:B------:R-:W-:Y:S01]  /*03b0*/  @!P1 IMAD R2, R2, UR5, RZ ;  /* 0x0000000502029c24 */ /* 0x000fe2000f8e02ff */
[----:B------:R-:W-:Y:S01]  /*03c0*/  @!P1 LDS R3, [R14] ;  /* 0x000000000e039984 */ /* 0x000fe20000000800 */
[----:B------:R-:W-:Y:S02]  /*03d0*/  USHF.L.U32 UR5, UR5, 0x1, URZ ;  /* 0x0000000105057899 */ /* 0x000fe400080006ff */
[----:B------:R-:W-:-:S06]  /*03e0*/  @!P1 IMAD R2, R2, 0x4, R13 ;  /* 0x0000000402029824 */ /* 0x000fcc00078e020d */
[----:B------:R-:W1:Y:S02]  /*03f0*/  @!P1 LDS R2, [R2+-0x4] ;  /* 0xfffffc0002029984 */ /* 0x000e640000000800 */
[----:B-1----:R-:W-:-:S05]  /*0400*/  @!P1 IMAD.IADD R3, R2, 0x1, R3 ;  /* 0x0000000102039824 */ /* 0x002fca00078e0203 */
[----:B------:R1:W-:Y:S01]  /*0410*/  @!P1 STS [R14], R3 ;  /* 0x000000030e009388 */ /* 0x0003e20000000800 */
[----:B------:R-:W-:-:S13]  /*0420*/  ISETP.LE.U32.AND P1, PT, R12, UR5, PT ;  /* 0x000000050c007c0c */ /* 0x000fda000bf23070 */
[----:B-1----:R-:W-:Y:S05]  /*0430*/  @!P1 BRA `(.L_x_5) ;  /* 0xfffffffc00c09947 */ /* 0x002fea000383ffff */
.L_x_4:
[----:B------:R-:W-:Y:S01]  /*0440*/  BAR.SYNC.DEFER_BLOCKING 0x0 ;  /* 0x0000000000007b1d */ /* 0x000fe20000010000 */
[----:B------:R-:W-:Y:S02]  /*0450*/  ISETP.GE.AND P1, PT, R17, R10, PT ;  /* 0x0000000a1100720c */ /* 0x000fe40003f26270 */
[----:B0-----:R-:W-:Y:S02]  /*0460*/  MOV R19, R0 ;  /* 0x0000000000137202 */ /* 0x001fe40000000f00 */
[----:B------:R-:W-:-:S09]  /*0470*/  IADD3 R15, PT, PT, R12, R15, RZ ;  /* 0x0000000f0c0f7210 */ /* 0x000fd20007ffe0ff */
[----:B------:R-:W0:Y:S01]  /*0480*/  @!P1 LDC.64 R2, c[0x0][0x390] ;  /* 0x0000e400ff029b82 */ /* 0x000e220000000a00 */
[----:B------:R-:W1:Y:S04]  /*0490*/  @P0 LDS R21, [R14+-0x4] ;  /* 0xfffffc000e150984 */ /* 0x000e680000000800 */
[----:B------:R-:W2:Y:S01]  /*04a0*/  LDS R23, [R16+-0x4] ;  /* 0xfffffc0010177984 */ /* 0x000ea20000000800 */
[----:B0-----:R-:W-:-:S04]  /*04b0*/  @!P1 IMAD.WIDE R2, R17, 0x10, R2 ;  /* 0x0000001011029825 */ /* 0x001fc800078e0202 */
[----:B-1----:R-:W-:Y:S01]  /*04c0*/  @P0 IMAD.IADD R19, R21, 0x1, R0 ;  /* 0x0000000115130824 */ /* 0x002fe200078e0200 */
[----:B------:R-:W-:-:S03]  /*04d0*/  ISETP.GE.AND P0, PT, R15, R10, PT ;  /* 0x0000000a0f00720c */ /* 0x000fc60003f06270 */
[----:B------:R-:W-:Y:S02]  /*04e0*/  IMAD.IADD R4, R19, 0x1, R4 ;  /* 0x0000000113047824 */ /* 0x000fe400078e0204 */
[----:B--2---:R-:W-:-:S03]  /*04f0*/  IMAD.IADD R0, R23, 0x1, R0 ;  /* 0x0000000117007824 */ /* 0x004fc600078e0200 */
[----:B------:R-:W-:-:S05]  /*0500*/  @!P1 IADD3 R5, PT, PT, R4, R5, RZ ;  /* 0x0000000504059210 */ /* 0x000fca0007ffe0ff */
[----:B------:R-:W-:-:S04]  /*0510*/  @!P1 IMAD.IADD R6, R5, 0x1, R6 ;  /* 0x0000000105069824 */ /* 0x000fc800078e0206 */
[----:B------:R-:W-:-:S05]  /*0520*/  @!P1 IMAD.IADD R7, R6, 0x1, R7 ;  /* 0x0000000106079824 */ /* 0x000fca00078e0207 */
[----:B------:R0:W-:Y:S01]  /*0530*/  @!P1 STG.E.128 desc[UR6][R2.64], R4 ;  /* 0x0000000402009986 */ /* 0x0001e2000c101d06 */
[----:B------:R-:W-:Y:S05]  /*0540*/  @!P0 BRA `(.L_x_6) ;  /* 0xfffffffc00408947 */ /* 0x000fea000383ffff */
.L_x_3:
[----:B0-----:R-:W0:Y:S01]  /*0550*/  S2R R2, SR_TID.X ;  /* 0x0000000000027919 */ /* 0x001e220000002100 */
[----:B------:R-:W1:Y:S02]  /*0560*/  LDCU UR4, c[0x0][0x360] ;  /* 0x00006c00ff0477ac */ /* 0x000e640008000800 */
[----:B-1----:R-:W-:-:S06]  /*0570*/  UIADD3 UR4, UPT, UPT, UR4, -0x1, URZ ;  /* 0xffffffff04047890 */ /* 0x002fcc000fffe0ff */
[----:B0-----:R-:W-:-:S04]  /*0580*/  ISETP.NE.AND P0, PT, R2, UR4, PT ;  /* 0x0000000402007c0c */ /* 0x001fc8000bf05270 */
[----:B------:R-:W-:-:S13]  /*0590*/  ISETP.LT.U32.OR P0, PT, R8, 0x2, P0 ;  /* 0x000000020800780c */ /* 0x000fda0000701470 */
[----:B------:R-:W-:Y:S05]  /*05a0*/  @P0 EXIT ;  /* 0x000000000000094d */ /* 0x000fea0003800000 */
[----:B------:R-:W0:Y:S02]  /*05b0*/  LDC.64 R2, c[0x0][0x398] ;  /* 0x0000e600ff027b82 */ /* 0x000e240000000a00 */
[----:B0-----:R-:W-:-:S05]  /*05c0*/  IMAD.WIDE.U32 R2, R9, 0x4, R2 ;  /* 0x0000000409027825 */ /* 0x001fca00078e0002 */
[----:B------:R-:W-:Y:S01]  /*05d0*/  STG.E desc[UR6][R2.64], R0 ;  /* 0x0000000002007986 */ /* 0x000fe2000c101906 */
[----:B------:R-:W-:Y:S05]  /*05e0*/  EXIT ;  /* 0x000000000000794d */ /* 0x000fea0003800000 */
.L_x_7:
        /* <DEDUP_REMOVED lines=9> */
.L_x_11:


//--------------------- .text._Z9radixsortiPKiPiS1_i --------------------------
	.section	.text._Z9radixsortiPKiPiS1_i,"ax",@progbits
	.align	128
        .global         _Z9radixsortiPKiPiS1_i
        .type           _Z9radixsortiPKiPiS1_i,@function
        .size           _Z9radixsortiPKiPiS1_i,(.L_x_12 - _Z9radixsortiPKiPiS1_i)
        .other          _Z9radixsortiPKiPiS1_i,@"STO_CUDA_ENTRY STV_DEFAULT"
_Z9radixsortiPKiPiS1_i:
.text._Z9radixsortiPKiPiS1_i:
        /* <DEDUP_REMOVED lines=9> */
[----:B------:R-:W1:Y:S01]  /*0090*/  LDCU.64 UR4, c[0x0][0x358] ;  /* 0x00006b00ff0477ac */ /* 0x000e620008000a00 */
[----:B------:R-:W2:Y:S06]  /*00a0*/  LDCU UR7, c[0x0][0x3a0] ;  /* 0x00007400ff0777ac */ /* 0x000eac0008000800 */
[----:B------:R-:W3:Y:S08]  /*00b0*/  LDC.64 R4, c[0x0][0x390] ;  /* 0x0000e400ff047b82 */ /* 0x000ef00000000a00 */
[----:B------:R-:W4:Y:S01]  /*00c0*/  LDC.64 R6, c[0x0][0x398] ;  /* 0x0000e600ff067b82 */ /* 0x000f220000000a00 */
[----:B0-----:R-:W-:-:S06]  /*00d0*/  IMAD.WIDE R2, R9, 0x4, R2 ;  /* 0x0000000409027825 */ /* 0x001fcc00078e0202 */
[----:B-1----:R-:W2:Y:S01]  /*00e0*/  LDG.E.CONSTANT R2, desc[UR4][R2.64] ;  /* 0x0000000402027981 */ /* 0x002ea2000c1e9900 */
[----:B------:R-:W-:Y:S02]  /*00f0*/  HFMA2 R13, -RZ, RZ, 0, 5.9604644775390625e-08 ;  /* 0x00000001ff0d7431 */ /* 0x000fe400000001ff */
[----:B----4-:R-:W-:Y:S01]  /*0100*/  IMAD.WIDE R6, R9, 0x4, R6 ;  /* 0x0000000409067825 */ /* 0x010fe200078e0206 */
[----:B--2---:R-:W-:-:S04]  /*0110*/  SHF.R.S32.HI R0, RZ, UR7, R2 ;  /* 0x00000007ff007c19 */ /* 0x004fc80008011402 */
[----:B------:R-:W-:-:S05]  /*0120*/  LOP3.LUT R0, R0, 0x3, RZ, 0xc0, !PT ;  /* 0x0000000300007812 */ /* 0x000fca00078ec0ff */
[----:B------:R-:W-:-:S04]  /*0130*/  IMAD R11, R0, UR6, R9 ;  /* 0x00000006000b7c24 */ /* 0x000fc8000f8e0209 */
[----:B---3--:R-:W-:-:S05]  /*0140*/  IMAD.WIDE R4, R11, 0x4, R4 ;  /* 0x000000040b047825 */ /* 0x008fca00078e0204 */
[----:B------:R-:W-:Y:S04]  /*0150*/  STG.E desc[UR4][R4.64], R13 ;  /* 0x0000000d04007986 */ /* 0x000fe8000c101904 */
[----:B------:R-:W-:Y:S01]  /*0160*/  STG.E desc[UR4][R6.64], R0 ;  /* 0x0000000006007986 */ /* 0x000fe2000c101904 */
[----:B------:R-:W-:Y:S05]  /*0170*/  EXIT ;  /* 0x000000000000794d */ /* 0x000fea0003800000 */
.L_x_8:
        /* <DEDUP_REMOVED lines=16> */
.L_x_12:


//--------------------- .nv.shared._Z14blocks_reorderiPiS_S_S_ --------------------------
	.section	.nv.shared._Z14blocks_reorderiPiS_S_S_,"aw",@nobits
	.sectionflags	@""
	.align	16
	.zero		1024


//--------------------- .nv.shared.reserved.0     --------------------------
	.section	.nv.shared.reserved.0,"aw",@nobits
	.weak		__nv_reservedSMEM_offset_0_alias
	.size		__nv_reservedSMEM_offset_0_alias, 0, 64
	.other		__nv_reservedSMEM_offset_0_alias,@"STO_CUDA_RESERVED_SHARED STV_DEFAULT"
__nv_reservedSMEM_offset_0_alias:
	.zero		0
	.zero		64


//--------------------- .nv.shared._Z13finalize_scaniPKiP4int4 --------------------------
	.section	.nv.shared._Z13finalize_scaniPKiP4int4,"aw",@nobits
	.sectionflags	@""
	.align	16
	.zero		1024


//--------------------- .nv.shared._Z10scan_step1iPK4int4PS_Pi --------------------------
	.section	.nv.shared._Z10scan_step1iPK4int4PS_Pi,"aw",@nobits
	.sectionflags	@""
	.align	16
	.zero		1024


//--------------------- .nv.shared._Z9radixsortiPKiPiS1_i --------------------------
	.section	.nv.shared._Z9radixsortiPKiPiS1_i,"aw",@nobits
	.sectionflags	@""
	.align	16
	.zero		1024


//--------------------- .nv.constant0._Z14blocks_reorderiPiS_S_S_ --------------------------
	.section	.nv.constant0._Z14blocks_reorderiPiS_S_S_,"a",@progbits
	.sectionflags	@""
	.align	4
.nv.constant0._Z14blocks_reorderiPiS_S_S_:
	.zero		936


//--------------------- .nv.constant0._Z13finalize_scaniPKiP4int4 --------------------------
	.section	.nv.constant0._Z13finalize_scaniPKiP4int4,"a",@progbits
	.sectionflags	@""
	.align	4
.nv.constant0._Z13finalize_scaniPKiP4int4:
	.zero		920


//--------------------- .nv.constant0._Z10scan_step1iPK4int4PS_Pi --------------------------
	.section	.nv.constant0._Z10scan_step1iPK4int4PS_Pi,"a",@progbits
	.sectionflags	@""
	.align	4
.nv.constant0._Z10scan_step1iPK4int4PS_Pi:
	.zero		928


//--------------------- .nv.constant0._Z9radixsortiPKiPiS1_i --------------------------
	.section	.nv.constant0._Z9radixsortiPKiPiS1_i,"a",@progbits
	.sectionflags	@""
	.align	4
.nv.constant0._Z9radixsortiPKiPiS1_i:
	.zero		932


//--------------------- SYMBOLS --------------------------

	.type		.nv.reservedSmem.offset0,@object
	.size		.nv.reservedSmem.offset0,0x4
	.type		.nv.reservedSmem.cap,@object
	.size		.nv.reservedSmem.cap,0x4
